	.headerflags	@"EF_CUDA_TEXMODE_UNIFIED EF_CUDA_64BIT_ADDRESS EF_CUDA_ACCELERATORS EF_CUDA_SM90 EF_CUDA_VIRTUAL_SM(EF_CUDA_SM90)"
	.elftype	@"ET_EXEC"


//--------------------- .nv.info                  --------------------------
	.section	.nv.info,"",@"SHT_CUDA_INFO"
	.align	4


	//----- nvinfo : EIATTR_REGCOUNT
	.align		4
        /*0000*/ 	.byte	0x04, 0x2f
        /*0002*/ 	.short	(.L_3 - .L_2)
	.align		4
.L_2:
        /*0004*/ 	.word	index@(triton_poi_fused__native_batch_norm_legit_no_training_convolution_relu_9)
        /*0008*/ 	.word	0x00000020


	//----- nvinfo : EIATTR_MIN_STACK_SIZE
	.align		4
.L_3:
        /*000c*/ 	.byte	0x04, 0x12
        /*000e*/ 	.short	(.L_5 - .L_4)
	.align		4
.L_4:
        /*0010*/ 	.word	index@(triton_poi_fused__native_batch_norm_legit_no_training_convolution_relu_9)
        /*0014*/ 	.word	0x00000000


	//----- nvinfo : EIATTR_FRAME_SIZE
	.align		4
.L_5:
        /*0018*/ 	.byte	0x04, 0x11
        /*001a*/ 	.short	(.L_7 - .L_6)
	.align		4
.L_6:
        /*001c*/ 	.word	index@(triton_poi_fused__native_batch_norm_legit_no_training_convolution_relu_9)
        /*0020*/ 	.word	0x00000000


	//----- nvinfo : EIATTR_MIN_STACK_SIZE
	.align		4
.L_7:
        /*0024*/ 	.byte	0x04, 0x12
        /*0026*/ 	.short	(.L_9 - .L_8)
	.align		4
.L_8:
        /*0028*/ 	.word	index@(triton_poi_fused__native_batch_norm_legit_no_training_convolution_relu_9)
        /*002c*/ 	.word	0x00000000
.L_9:


//--------------------- .nv.info.triton_poi_fused__native_batch_norm_legit_no_training_convolution_relu_9 --------------------------
	.section	.nv.info.triton_poi_fused__native_batch_norm_legit_no_training_convolution_relu_9,"",@"SHT_CUDA_INFO"
	.sectionflags	@""
	.align	4


	//----- nvinfo : EIATTR_CUDA_API_VERSION
	.align		4
        /*0000*/ 	.byte	0x04, 0x37
        /*0002*/ 	.short	(.L_11 - .L_10)
.L_10:
        /*0004*/ 	.word	0x0000007c


	//----- nvinfo : EIATTR_KPARAM_INFO
	.align		4
.L_11:
        /*0008*/ 	.byte	0x04, 0x17
        /*000a*/ 	.short	(.L_13 - .L_12)
.L_12:
        /*000c*/ 	.word	0x00000000
        /*0010*/ 	.short	0x0007
        /*0012*/ 	.short	0x0038
        /*0014*/ 	.byte	0x00, 0xf0, 0x11, 0x00


	//----- nvinfo : EIATTR_KPARAM_INFO
	.align		4
.L_13:
        /*0018*/ 	.byte	0x04, 0x17
        /*001a*/ 	.short	(.L_15 - .L_14)
.L_14:
        /*001c*/ 	.word	0x00000000
        /*0020*/ 	.short	0x0006
        /*0022*/ 	.short	0x0030
        /*0024*/ 	.byte	0x00, 0xf4, 0x21, 0x00


	//----- nvinfo : EIATTR_KPARAM_INFO
	.align		4
.L_15:
        /*0028*/ 	.byte	0x04, 0x17
        /*002a*/ 	.short	(.L_17 - .L_16)
.L_16:
        /*002c*/ 	.word	0x00000000
        /*0030*/ 	.short	0x0005
        /*0032*/ 	.short	0x0028
        /*0034*/ 	.byte	0x00, 0xf4, 0x21, 0x00


	//----- nvinfo : EIATTR_KPARAM_INFO
	.align		4
.L_17:
        /*0038*/ 	.byte	0x04, 0x17
        /*003a*/ 	.short	(.L_19 - .L_18)
.L_18:
        /*003c*/ 	.word	0x00000000
        /*0040*/ 	.short	0x0004
        /*0042*/ 	.short	0x0020
        /*0044*/ 	.byte	0x00, 0xf4, 0x21, 0x00


	//----- nvinfo : EIATTR_KPARAM_INFO
	.align		4
.L_19:
        /*0048*/ 	.byte	0x04, 0x17
        /*004a*/ 	.short	(.L_21 - .L_20)
.L_20:
        /*004c*/ 	.word	0x00000000
        /*0050*/ 	.short	0x0003
        /*0052*/ 	.short	0x0018
        /*0054*/ 	.byte	0x00, 0xf4, 0x21, 0x00


	//----- nvinfo : EIATTR_KPARAM_INFO
	.align		4
.L_21:
        /*0058*/ 	.byte	0x04, 0x17
        /*005a*/ 	.short	(.L_23 - .L_22)
.L_22:
        /*005c*/ 	.word	0x00000000
        /*0060*/ 	.short	0x0002
        /*0062*/ 	.short	0x0010
        /*0064*/ 	.byte	0x00, 0xf4, 0x21, 0x00


	//----- nvinfo : EIATTR_KPARAM_INFO
	.align		4
.L_23:
        /*0068*/ 	.byte	0x04, 0x17
        /*006a*/ 	.short	(.L_25 - .L_24)
.L_24:
        /*006c*/ 	.word	0x00000000
        /*0070*/ 	.short	0x0001
        /*0072*/ 	.short	0x0008
        /*0074*/ 	.byte	0x00, 0xf4, 0x21, 0x00


	//----- nvinfo : EIATTR_KPARAM_INFO
	.align		4
.L_25:
        /*0078*/ 	.byte	0x04, 0x17
        /*007a*/ 	.short	(.L_27 - .L_26)
.L_26:
        /*007c*/ 	.word	0x00000000
        /*0080*/ 	.short	0x0000
        /*0082*/ 	.short	0x0000
        /*0084*/ 	.byte	0x00, 0xf4, 0x21, 0x00


	//----- nvinfo : EIATTR_SPARSE_MMA_MASK
	.align		4
.L_27:
        /*0088*/ 	.byte	0x03, 0x50
        /*008a*/ 	.short	0x0000


	//----- nvinfo : EIATTR_MAXREG_COUNT
	.align		4
        /*008c*/ 	.byte	0x03, 0x1b
        /*008e*/ 	.short	0x00ff


	//----- nvinfo : EIATTR_EXIT_INSTR_OFFSETS
	.align		4
        /*0090*/ 	.byte	0x04, 0x1c
        /*0092*/ 	.short	(.L_29 - .L_28)


	//   ....[0]....
.L_28:
        /*0094*/ 	.word	0x000007b0


	//----- nvinfo : EIATTR_REQNTID
	.align		4
.L_29:
        /*0098*/ 	.byte	0x04, 0x10
        /*009a*/ 	.short	(.L_31 - .L_30)
.L_30:
        /*009c*/ 	.word	0x00000080
        /*00a0*/ 	.word	0x00000001
        /*00a4*/ 	.word	0x00000001


	//----- nvinfo : EIATTR_CBANK_PARAM_SIZE
	.align		4
.L_31:
        /*00a8*/ 	.byte	0x03, 0x19
        /*00aa*/ 	.short	0x003c


	//----- nvinfo : EIATTR_PARAM_CBANK
	.align		4
        /*00ac*/ 	.byte	0x04, 0x0a
        /*00ae*/ 	.short	(.L_33 - .L_32)
	.align		4
.L_32:
        /*00b0*/ 	.word	index@(.nv.constant0.triton_poi_fused__native_batch_norm_legit_no_training_convolution_relu_9)
        /*00b4*/ 	.short	0x0210
        /*00b6*/ 	.short	0x003c


	//----- nvinfo : EIATTR_SW_WAR
	.align		4
.L_33:
        /*00b8*/ 	.byte	0x04, 0x36
        /*00ba*/ 	.short	(.L_35 - .L_34)
.L_34:
        /*00bc*/ 	.word	0x00000008
.L_35:


//--------------------- .nv.callgraph             --------------------------
	.section	.nv.callgraph,"",@"SHT_CUDA_CALLGRAPH"
	.align	4
	.sectionentsize	8
	.align		4
        /*0000*/ 	.word	0x00000000
	.align		4
        /*0004*/ 	.word	0xffffffff
	.align		4
        /*0008*/ 	.word	0x00000000
	.align		4
        /*000c*/ 	.word	0xfffffffe
	.align		4
        /*0010*/ 	.word	0x00000000
	.align		4
        /*0014*/ 	.word	0xfffffffd
	.align		4
        /*0018*/ 	.word	0x00000000
	.align		4
        /*001c*/ 	.word	0xfffffffc


//--------------------- .nv.constant4             --------------------------
	.section	.nv.constant4,"a",@progbits
	.align	8
	.align		8
.nv.constant4:
        /*0000*/ 	.dword	_$_str
	.align		8
        /*0008*/ 	.dword	_$_str_$_2


//--------------------- .text.triton_poi_fused__native_batch_norm_legit_no_training_convolution_relu_9 --------------------------
	.section	.text.triton_poi_fused__native_batch_norm_legit_no_training_convolution_relu_9,"ax",@progbits
	.align	128
        .global         triton_poi_fused__native_batch_norm_legit_no_training_convolution_relu_9
        .type           triton_poi_fused__native_batch_norm_legit_no_training_convolution_relu_9,@function
        .size           triton_poi_fused__native_batch_norm_legit_no_training_convolution_relu_9,(.L_x_1 - triton_poi_fused__native_batch_norm_legit_no_training_convolution_relu_9)
        .other          triton_poi_fused__native_batch_norm_legit_no_training_convolution_relu_9,@"STO_CUDA_ENTRY STV_DEFAULT"
triton_poi_fused__native_batch_norm_legit_no_training_convolution_relu_9:
.text.triton_poi_fused__native_batch_norm_legit_no_training_convolution_relu_9:
[----:B------:R-:W-:Y:S01]  /*0000*/  LDC R1, c[0x0][0x28] ;  /* 0x00000a00ff017b82 */ /* 0x000fe20000000800 */
[----:B------:R-:W1:Y:S01]  /*0010*/  S2R R0, SR_TID.X ;  /* 0x0000000000007919 */ /* 0x000e620000002100 */
[----:B------:R-:W-:-:S06]  /*0020*/  ULDC.64 UR4, c[0x0][0x208] ;  /* 0x0000820000047ab9 */ /* 0x000fcc0000000a00 */
[----:B------:R-:W2:Y:S01]  /*0030*/  LDC.64 R28, c[0x0][0x218] ;  /* 0x00008600ff1c7b82 */ /* 0x000ea20000000a00 */
[----:B------:R-:W3:Y:S07]  /*0040*/  S2R R5, SR_CTAID.X ;  /* 0x0000000000057919 */ /* 0x000eee0000002500 */
[----:B------:R-:W4:Y:S08]  /*0050*/  LDC.64 R26, c[0x0][0x220] ;  /* 0x00008800ff1a7b82 */ /* 0x000f300000000a00 */
[----:B------:R-:W5:Y:S01]  /*0060*/  LDC.64 R22, c[0x0][0x230] ;  /* 0x00008c00ff167b82 */ /* 0x000f620000000a00 */
[----:B-1----:R-:W-:-:S02]  /*0070*/  SHF.L.U32 R0, R0, 0x2, RZ ;  /* 0x0000000200007819 */ /* 0x002fc400000006ff */
[----:B---3--:R-:W-:Y:S02]  /*0080*/  SHF.R.S32.HI R3, RZ, 0x15, R5 ;  /* 0x00000015ff037819 */ /* 0x008fe40000011405 */
[----:B------:R-:W-:Y:S02]  /*0090*/  LOP3.LUT R0, R0, 0x1fc, RZ, 0xc0, !PT ;  /* 0x000001fc00007812 */ /* 0x000fe400078ec0ff */
[----:B------:R-:W-:Y:S02]  /*00a0*/  SGXT R3, R3, 0x1 ;  /* 0x000000010303781a */ /* 0x000fe40000000200 */
[----:B------:R-:W-:Y:S02]  /*00b0*/  LEA R0, R5, R0, 0xa ;  /* 0x0000000005007211 */ /* 0x000fe400078e50ff */
[----:B------:R-:W1:Y:S02]  /*00c0*/  LDC.64 R4, c[0x0][0x228] ;  /* 0x00008a00ff047b82 */ /* 0x000e640000000a00 */
[----:B------:R-:W-:-:S04]  /*00d0*/  LEA.HI R3, R3, R0, RZ, 0xc ;  /* 0x0000000003037211 */ /* 0x000fc800078f60ff */
[----:B------:R-:W-:Y:S02]  /*00e0*/  SHF.R.S32.HI R9, RZ, 0xc, R3 ;  /* 0x0000000cff097819 */ /* 0x000fe40000011403 */
[----:B------:R-:W-:Y:S02]  /*00f0*/  IADD3 R3, R3, 0x200, RZ ;  /* 0x0000020003037810 */ /* 0x000fe40007ffe0ff */
[----:B------:R-:W-:Y:S02]  /*0100*/  LEA.HI R2, R9, R9, RZ, 0x8 ;  /* 0x0000000909027211 */ /* 0x000fe400078f40ff */
[----:B------:R-:W-:Y:S02]  /*0110*/  SHF.R.S32.HI R3, RZ, 0xc, R3 ;  /* 0x0000000cff037819 */ /* 0x000fe40000011403 */
[----:B------:R-:W-:Y:S02]  /*0120*/  LOP3.LUT R2, R2, 0xffffff00, RZ, 0xc0, !PT ;  /* 0xffffff0002027812 */ /* 0x000fe400078ec0ff */
[----:B------:R-:W-:-:S02]  /*0130*/  LEA.HI R6, R3, R3, RZ, 0x8 ;  /* 0x0000000303067211 */ /* 0x000fc400078f40ff */
[----:B------:R-:W-:Y:S02]  /*0140*/  IADD3 R9, R9, -R2, RZ ;  /* 0x8000000209097210 */ /* 0x000fe40007ffe0ff */
[----:B------:R-:W-:-:S04]  /*0150*/  LOP3.LUT R6, R6, 0xffffff00, RZ, 0xc0, !PT ;  /* 0xffffff0006067812 */ /* 0x000fc800078ec0ff */
[----:B------:R-:W-:Y:S01]  /*0160*/  IADD3 R3, R3, -R6, RZ ;  /* 0x8000000603037210 */ /* 0x000fe20007ffe0ff */
[--C-:B-1----:R-:W-:Y:S01]  /*0170*/  IMAD.WIDE R12, R9, 0x4, R4.reuse ;  /* 0x00000004090c7825 */ /* 0x102fe200078e0204 */
[----:B------:R-:W1:Y:S03]  /*0180*/  LDC.64 R6, c[0x0][0x210] ;  /* 0x00008400ff067b82 */ /* 0x000e660000000a00 */
[----:B------:R-:W-:Y:S01]  /*0190*/  IMAD.WIDE R24, R3, 0x4, R4 ;  /* 0x0000000403187825 */ /* 0x000fe200078e0204 */
[----:B------:R-:W3:Y:S04]  /*01a0*/  LDG.E.EL R21, desc[UR4][R12.64] ;  /* 0x000000040c157981 */ /* 0x000ee8000c2e1900 */
[----:B------:R-:W5:Y:S01]  /*01b0*/  LDC.64 R4, c[0x0][0x238] ;  /* 0x00008e00ff047b82 */ /* 0x000f620000000a00 */
[----:B------:R-:W3:Y:S01]  /*01c0*/  LDG.E.EL R24, desc[UR4][R24.64] ;  /* 0x0000000418187981 */ /* 0x000ee2000c2e1900 */
[----:B--2---:R-:W-:-:S05]  /*01d0*/  IMAD.WIDE R10, R9, 0x4, R28 ;  /* 0x00000004090a7825 */ /* 0x004fca00078e021c */
[----:B------:R4:W2:Y:S01]  /*01e0*/  LDG.E.EL R19, desc[UR4][R10.64] ;  /* 0x000000040a137981 */ /* 0x0008a2000c2e1900 */
[----:B-1----:R-:W-:-:S04]  /*01f0*/  IMAD.WIDE R6, R0, 0x4, R6 ;  /* 0x0000000400067825 */ /* 0x002fc800078e0206 */
[C---:B----4-:R-:W-:Y:S01]  /*0200*/  IMAD.WIDE R10, R9.reuse, 0x4, R26 ;  /* 0x00000004090a7825 */ /* 0x050fe200078e021a */
[----:B------:R-:W2:Y:S04]  /*0210*/  LDG.E.128 R12, desc[UR4][R6.64] ;  /* 0x00000004060c7981 */ /* 0x000ea8000c1e1d00 */
[----:B------:R-:W4:Y:S01]  /*0220*/  LDG.E.EL R18, desc[UR4][R10.64] ;  /* 0x000000040a127981 */ /* 0x000f22000c2e1900 */
[----:B-----5:R-:W-:-:S04]  /*0230*/  IMAD.WIDE R16, R9, 0x4, R22 ;  /* 0x0000000409107825 */ /* 0x020fc800078e0216 */
[----:B0-----:R-:W-:Y:S02]  /*0240*/  IMAD.WIDE R8, R9, 0x4, R4 ;  /* 0x0000000409087825 */ /* 0x001fe400078e0204 */
[----:B------:R-:W5:Y:S02]  /*0250*/  LDG.E.EL R17, desc[UR4][R16.64] ;  /* 0x0000000410117981 */ /* 0x000f64000c2e1900 */
[C---:B------:R-:W-:Y:S02]  /*0260*/  IMAD.WIDE R28, R3.reuse, 0x4, R28 ;  /* 0x00000004031c7825 */ /* 0x040fe400078e021c */
[----:B------:R-:W5:Y:S02]  /*0270*/  LDG.E.EL R20, desc[UR4][R8.64] ;  /* 0x0000000408147981 */ /* 0x000f64000c2e1900 */
[C---:B------:R-:W-:Y:S02]  /*0280*/  IMAD.WIDE R26, R3.reuse, 0x4, R26 ;  /* 0x00000004031a7825 */ /* 0x040fe400078e021a */
[----:B------:R0:W5:Y:S04]  /*0290*/  LDG.E.EL R16, desc[UR4][R28.64] ;  /* 0x000000041c107981 */ /* 0x000168000c2e1900 */
[----:B------:R-:W5:Y:S01]  /*02a0*/  LDG.E.128 R8, desc[UR4][R6.64+0x800] ;  /* 0x0008000406087981 */ /* 0x000f62000c1e1d00 */
[----:B------:R-:W-:-:S03]  /*02b0*/  IMAD.WIDE R4, R3, 0x4, R4 ;  /* 0x0000000403047825 */ /* 0x000fc600078e0204 */
[----:B------:R-:W5:Y:S01]  /*02c0*/  LDG.E.EL R2, desc[UR4][R26.64] ;  /* 0x000000041a027981 */ /* 0x000f62000c2e1900 */
[----:B------:R-:W-:-:S03]  /*02d0*/  IMAD.WIDE R22, R3, 0x4, R22 ;  /* 0x0000000403167825 */ /* 0x000fc600078e0216 */
[----:B------:R-:W5:Y:S04]  /*02e0*/  LDG.E.EL R4, desc[UR4][R4.64] ;  /* 0x0000000404047981 */ /* 0x000f68000c2e1900 */
[----:B------:R1:W5:Y:S01]  /*02f0*/  LDG.E.EL R3, desc[UR4][R22.64] ;  /* 0x0000000416037981 */ /* 0x000362000c2e1900 */
[----:B---3--:R-:W-:Y:S01]  /*0300*/  FADD R21, R21, 9.9999997473787516356e-06 ;  /* 0x3727c5ac15157421 */ /* 0x008fe20000000000 */
[----:B------:R-:W-:-:S03]  /*0310*/  FADD R24, R24, 9.9999997473787516356e-06 ;  /* 0x3727c5ac18187421 */ /* 0x000fc60000000000 */
[----:B------:R-:W3:Y:S08]  /*0320*/  MUFU.SQRT R25, R21 ;  /* 0x0000001500197308 */ /* 0x000ef00000002000 */
[----:B0-----:R-:W0:Y:S01]  /*0330*/  MUFU.SQRT R28, R24 ;  /* 0x00000018001c7308 */ /* 0x001e220000002000 */
[C---:B---3--:R-:W-:Y:S02]  /*0340*/  FSETP.GT.AND P0, PT, R25.reuse, 8.50705917302346158658e+37, PT ;  /* 0x7e8000001900780b */ /* 0x048fe40003f04000 */
[----:B------:R-:W-:-:S02]  /*0350*/  FSETP.GEU.AND P2, PT, R25, 1.175494350822287508e-38, PT ;  /* 0x008000001900780b */ /* 0x000fc40003f4e000 */
[C---:B0-----:R-:W-:Y:S02]  /*0360*/  FSETP.GT.AND P1, PT, R28.reuse, 8.50705917302346158658e+37, PT ;  /* 0x7e8000001c00780b */ /* 0x041fe40003f24000 */
[----:B------:R-:W-:-:S07]  /*0370*/  FSETP.GEU.AND P3, PT, R28, 1.175494350822287508e-38, PT ;  /* 0x008000001c00780b */ /* 0x000fce0003f6e000 */
[----:B------:R-:W-:Y:S01]  /*0380*/  @P0 FMUL R25, R25, 0.25 ;  /* 0x3e80000019190820 */ /* 0x000fe20000400000 */
[----:B------:R-:W-:-:S03]  /*0390*/  HFMA2.MMA R24, -RZ, RZ, 1.625, 0 ;  /* 0x3e800000ff187435 */ /* 0x000fc600000001ff */
[----:B------:R-:W-:Y:S01]  /*03a0*/  @!P2 FMUL R25, R25, 16777216 ;  /* 0x4b8000001919a820 */ /* 0x000fe20000400000 */
[----:B------:R-:W-:-:S04]  /*03b0*/  @P1 FMUL R28, R28, 0.25 ;  /* 0x3e8000001c1c1820 */ /* 0x000fc80000400000 */
[----:B------:R-:W-:Y:S01]  /*03c0*/  @!P3 FMUL R28, R28, 16777216 ;  /* 0x4b8000001c1cb820 */ /* 0x000fe20000400000 */
[----:B------:R-:W0:Y:S01]  /*03d0*/  MUFU.RCP R25, R25 ;  /* 0x0000001900197308 */ /* 0x000e220000001000 */
[----:B-1----:R-:W-:-:S07]  /*03e0*/  FSEL R22, R24, 1, P0 ;  /* 0x3f80000018167808 */ /* 0x002fce0000000000 */
[----:B------:R1:W3:Y:S01]  /*03f0*/  MUFU.RCP R5, R28 ;  /* 0x0000001c00057308 */ /* 0x0002e20000001000 */
[----:B------:R-:W-:Y:S01]  /*0400*/  FSEL R24, R24, 1, P1 ;  /* 0x3f80000018187808 */ /* 0x000fe20000800000 */
[----:B------:R-:W-:Y:S01]  /*0410*/  @!P2 FMUL R22, R22, 16777216 ;  /* 0x4b8000001616a820 */ /* 0x000fe20000400000 */
[--C-:B--2---:R-:W-:Y:S01]  /*0420*/  FADD R13, R13, R19.reuse ;  /* 0x000000130d0d7221 */ /* 0x104fe20000000000 */
[--C-:B------:R-:W-:Y:S01]  /*0430*/  FADD R12, R12, R19.reuse ;  /* 0x000000130c0c7221 */ /* 0x100fe20000000000 */
[--C-:B------:R-:W-:Y:S01]  /*0440*/  FADD R14, R14, R19.reuse ;  /* 0x000000130e0e7221 */ /* 0x100fe20000000000 */
[----:B------:R-:W-:Y:S01]  /*0450*/  @!P3 FMUL R24, R24, 16777216 ;  /* 0x4b8000001818b820 */ /* 0x000fe20000400000 */
[----:B------:R-:W-:Y:S01]  /*0460*/  FADD R15, R15, R19 ;  /* 0x000000130f0f7221 */ /* 0x000fe20000000000 */
[----:B0-----:R-:W-:Y:S01]  /*0470*/  FMUL R21, R25, R22 ;  /* 0x0000001619157220 */ /* 0x001fe20000400000 */
[C---:B----4-:R-:W-:Y:S01]  /*0480*/  FADD R22, -R18.reuse, R12 ;  /* 0x0000000c12167221 */ /* 0x050fe20000000100 */
[C---:B------:R-:W-:Y:S01]  /*0490*/  FADD R26, -R18.reuse, R14 ;  /* 0x0000000e121a7221 */ /* 0x040fe20000000100 */
[C---:B-1----:R-:W-:Y:S01]  /*04a0*/  FADD R28, -R18.reuse, R15 ;  /* 0x0000000f121c7221 */ /* 0x042fe20000000100 */
[----:B---3--:R-:W-:Y:S01]  /*04b0*/  FMUL R5, R5, R24 ;  /* 0x0000001805057220 */ /* 0x008fe20000400000 */
[----:B------:R-:W-:-:S02]  /*04c0*/  FADD R24, -R18, R13 ;  /* 0x0000000d12187221 */ /* 0x000fc40000000100 */
[----:B------:R-:W0:Y:S01]  /*04d0*/  LDC.64 R18, c[0x0][0x240] ;  /* 0x00009000ff127b82 */ /* 0x000e220000000a00 */
[C---:B------:R-:W-:Y:S01]  /*04e0*/  FMUL R27, R21.reuse, R22 ;  /* 0x00000016151b7220 */ /* 0x040fe20000400000 */
[C---:B------:R-:W-:Y:S01]  /*04f0*/  FMUL R24, R21.reuse, R24 ;  /* 0x0000001815187220 */ /* 0x040fe20000400000 */
[C---:B------:R-:W-:Y:S01]  /*0500*/  FMUL R23, R21.reuse, R26 ;  /* 0x0000001a15177220 */ /* 0x040fe20000400000 */
[----:B------:R-:W-:Y:S01]  /*0510*/  FMUL R25, R21, R28 ;  /* 0x0000001c15197220 */ /* 0x000fe20000400000 */
[--C-:B-----5:R-:W-:Y:S01]  /*0520*/  FADD R9, R9, R16.reuse ;  /* 0x0000001009097221 */ /* 0x120fe20000000000 */
[--C-:B------:R-:W-:Y:S01]  /*0530*/  FADD R8, R8, R16.reuse ;  /* 0x0000001008087221 */ /* 0x100fe20000000000 */
[--C-:B------:R-:W-:Y:S01]  /*0540*/  FADD R10, R10, R16.reuse ;  /* 0x000000100a0a7221 */ /* 0x100fe20000000000 */
[----:B------:R-:W-:Y:S01]  /*0550*/  FADD R11, R11, R16 ;  /* 0x000000100b0b7221 */ /* 0x000fe20000000000 */
[C-C-:B------:R-:W-:Y:S01]  /*0560*/  FFMA R22, R17.reuse, R24, R20.reuse ;  /* 0x0000001811167223 */ /* 0x140fe20000000014 */
[C-C-:B------:R-:W-:Y:S01]  /*0570*/  FFMA R21, R17.reuse, R27, R20.reuse ;  /* 0x0000001b11157223 */ /* 0x140fe20000000014 */
[C-C-:B------:R-:W-:Y:S01]  /*0580*/  FFMA R23, R17.reuse, R23, R20.reuse ;  /* 0x0000001711177223 */ /* 0x140fe20000000014 */
[----:B------:R-:W-:Y:S01]  /*0590*/  FFMA R17, R17, R25, R20 ;  /* 0x0000001911117223 */ /* 0x000fe20000000014 */
[C---:B------:R-:W-:Y:S01]  /*05a0*/  FADD R20, -R2.reuse, R9 ;  /* 0x0000000902147221 */ /* 0x040fe20000000100 */
[C---:B------:R-:W-:Y:S01]  /*05b0*/  FADD R16, -R2.reuse, R8 ;  /* 0x0000000802107221 */ /* 0x040fe20000000100 */
[C---:B------:R-:W-:Y:S01]  /*05c0*/  FADD R24, -R2.reuse, R10 ;  /* 0x0000000a02187221 */ /* 0x040fe20000000100 */
[----:B------:R-:W-:Y:S01]  /*05d0*/  FADD R2, -R2, R11 ;  /* 0x0000000b02027221 */ /* 0x000fe20000000100 */
[C---:B------:R-:W-:Y:S01]  /*05e0*/  FMUL R20, R5.reuse, R20 ;  /* 0x0000001405147220 */ /* 0x040fe20000400000 */
[C---:B------:R-:W-:Y:S01]  /*05f0*/  FMUL R29, R5.reuse, R16 ;  /* 0x00000010051d7220 */ /* 0x040fe20000400000 */
[C---:B------:R-:W-:Y:S01]  /*0600*/  FMUL R27, R5.reuse, R24 ;  /* 0x00000018051b7220 */ /* 0x040fe20000400000 */
[----:B------:R-:W-:Y:S01]  /*0610*/  FMUL R25, R5, R2 ;  /* 0x0000000205197220 */ /* 0x000fe20000400000 */
[C-C-:B------:R-:W-:Y:S01]  /*0620*/  FFMA R5, R3.reuse, R20, R4.reuse ;  /* 0x0000001403057223 */ /* 0x140fe20000000004 */
[C-C-:B------:R-:W-:Y:S01]  /*0630*/  FFMA R20, R3.reuse, R29, R4.reuse ;  /* 0x0000001d03147223 */ /* 0x140fe20000000004 */
[C-C-:B------:R-:W-:Y:S01]  /*0640*/  FFMA R24, R3.reuse, R27, R4.reuse ;  /* 0x0000001b03187223 */ /* 0x140fe20000000004 */
[----:B------:R-:W-:Y:S01]  /*0650*/  FFMA R25, R3, R25, R4 ;  /* 0x0000001903197223 */ /* 0x000fe20000000004 */
[----:B------:R-:W-:Y:S01]  /*0660*/  FSETP.GEU.AND P6, PT, R17, RZ, PT ;  /* 0x000000ff1100720b */ /* 0x000fe20003fce000 */
[----:B0-----:R-:W-:Y:S01]  /*0670*/  IMAD.WIDE R2, R0, 0x4, R18 ;  /* 0x0000000400027825 */ /* 0x001fe200078e0212 */
[----:B------:R-:W-:-:S02]  /*0680*/  FSETP.GEU.AND P0, PT, R23, RZ, PT ;  /* 0x000000ff1700720b */ /* 0x000fc40003f0e000 */
[----:B------:R-:W-:Y:S02]  /*0690*/  FSETP.GEU.AND P1, PT, R22, RZ, PT ;  /* 0x000000ff1600720b */ /* 0x000fe40003f2e000 */
[----:B------:R-:W-:Y:S02]  /*06a0*/  FSETP.GEU.AND P2, PT, R21, RZ, PT ;  /* 0x000000ff1500720b */ /* 0x000fe40003f4e000 */
[----:B------:R-:W-:Y:S02]  /*06b0*/  SEL R19, R17, RZ, P6 ;  /* 0x000000ff11137207 */ /* 0x000fe40003000000 */
[----:B------:R-:W-:Y:S02]  /*06c0*/  FSETP.GEU.AND P3, PT, R25, RZ, PT ;  /* 0x000000ff1900720b */ /* 0x000fe40003f6e000 */
[----:B------:R-:W-:Y:S02]  /*06d0*/  FSETP.GEU.AND P4, PT, R24, RZ, PT ;  /* 0x000000ff1800720b */ /* 0x000fe40003f8e000 */
[----:B------:R-:W-:-:S02]  /*06e0*/  FSETP.GEU.AND P5, PT, R5, RZ, PT ;  /* 0x000000ff0500720b */ /* 0x000fc40003fae000 */
[----:B------:R-:W-:Y:S02]  /*06f0*/  FSETP.GEU.AND P6, PT, R20, RZ, PT ;  /* 0x000000ff1400720b */ /* 0x000fe40003fce000 */
[----:B------:R-:W-:Y:S02]  /*0700*/  SEL R18, R23, RZ, P0 ;  /* 0x000000ff17127207 */ /* 0x000fe40000000000 */
[----:B------:R-:W-:Y:S02]  /*0710*/  SEL R17, R22, RZ, P1 ;  /* 0x000000ff16117207 */ /* 0x000fe40000800000 */
[----:B------:R-:W-:Y:S02]  /*0720*/  SEL R16, R21, RZ, P2 ;  /* 0x000000ff15107207 */ /* 0x000fe40001000000 */
[----:B------:R-:W-:Y:S02]  /*0730*/  SEL R23, R25, RZ, P3 ;  /* 0x000000ff19177207 */ /* 0x000fe40001800000 */
[----:B------:R-:W-:-:S02]  /*0740*/  SEL R22, R24, RZ, P4 ;  /* 0x000000ff18167207 */ /* 0x000fc40002000000 */
[----:B------:R-:W-:Y:S02]  /*0750*/  SEL R21, R5, RZ, P5 ;  /* 0x000000ff05157207 */ /* 0x000fe40002800000 */
[----:B------:R-:W-:Y:S01]  /*0760*/  SEL R20, R20, RZ, P6 ;  /* 0x000000ff14147207 */ /* 0x000fe20003000000 */
[----:B------:R-:W-:Y:S04]  /*0770*/  STG.E.128 desc[UR4][R6.64], R12 ;  /* 0x0000000c06007986 */ /* 0x000fe8000c101d04 */
[----:B------:R-:W-:Y:S04]  /*0780*/  STG.E.128 desc[UR4][R6.64+0x800], R8 ;  /* 0x0008000806007986 */ /* 0x000fe8000c101d04 */
[----:B------:R-:W-:Y:S04]  /*0790*/  STG.E.128 desc[UR4][R2.64], R16 ;  /* 0x0000001002007986 */ /* 0x000fe8000c101d04 */
[----:B------:R-:W-:Y:S01]  /*07a0*/  STG.E.128 desc[UR4][R2.64+0x800], R20 ;  /* 0x0008001402007986 */ /* 0x000fe2000c101d04 */
[----:B------:R-:W-:Y:S05]  /*07b0*/  EXIT ;  /* 0x000000000000794d */ /* 0x000fea0003800000 */
.L_x_0:
[----:B------:R-:W-:-:S00]  /*07c0*/  BRA `(.L_x_0) ;  /* 0xfffffffc00fc7947 */ /* 0x000fc0000383ffff */
[----:B------:R-:W-:-:S00]  /*07d0*/  NOP ;  /* 0x0000000000007918 */ /* 0x000fc00000000000 */
        /* <DEDUP_REMOVED lines=10> */
.L_x_1:


//--------------------- .nv.global.init           --------------------------
	.section	.nv.global.init,"aw",@progbits
.nv.global.init:
	.type		_$_str,@object
	.size		_$_str,(_$_str_$_2 - _$_str)
_$_str:
        /*0000*/ 	.byte	0x5f, 0x5f, 0x43, 0x55, 0x44, 0x41, 0x5f, 0x46, 0x54, 0x5a, 0x00
	.type		_$_str_$_2,@object
	.size		_$_str_$_2,(.L_1 - _$_str_$_2)
_$_str_$_2:
        /*000b*/ 	.byte	0x5f, 0x5f, 0x43, 0x55, 0x44, 0x41, 0x5f, 0x50, 0x52, 0x45, 0x43, 0x5f, 0x53, 0x51, 0x52, 0x54
        /*001b*/ 	.byte	0x00
.L_1:


//--------------------- .nv.constant0.triton_poi_fused__native_batch_norm_legit_no_training_convolution_relu_9 --------------------------
	.section	.nv.constant0.triton_poi_fused__native_batch_norm_legit_no_training_convolution_relu_9,"a",@progbits
	.sectionflags	@""
	.align	4
.nv.constant0.triton_poi_fused__native_batch_norm_legit_no_training_convolution_relu_9:
	.zero		588
